	.headerflags	@"EF_CUDA_TEXMODE_UNIFIED EF_CUDA_64BIT_ADDRESS EF_CUDA_ACCELERATORS EF_CUDA_SM90 EF_CUDA_VIRTUAL_SM(EF_CUDA_SM90)"
	.elftype	@"ET_EXEC"


//--------------------- .nv.info                  --------------------------
	.section	.nv.info,"",@"SHT_CUDA_INFO"
	.align	4


	//----- nvinfo : EIATTR_REGCOUNT
	.align		4
        /*0000*/ 	.byte	0x04, 0x2f
        /*0002*/ 	.short	(.L_3 - .L_2)
	.align		4
.L_2:
        /*0004*/ 	.word	index@(triton_poi_fused__native_batch_norm_legit_no_training_convolution_leaky_relu_9)
        /*0008*/ 	.word	0x00000022


	//----- nvinfo : EIATTR_MIN_STACK_SIZE
	.align		4
.L_3:
        /*000c*/ 	.byte	0x04, 0x12
        /*000e*/ 	.short	(.L_5 - .L_4)
	.align		4
.L_4:
        /*0010*/ 	.word	index@(triton_poi_fused__native_batch_norm_legit_no_training_convolution_leaky_relu_9)
        /*0014*/ 	.word	0x00000000


	//----- nvinfo : EIATTR_FRAME_SIZE
	.align		4
.L_5:
        /*0018*/ 	.byte	0x04, 0x11
        /*001a*/ 	.short	(.L_7 - .L_6)
	.align		4
.L_6:
        /*001c*/ 	.word	index@(triton_poi_fused__native_batch_norm_legit_no_training_convolution_leaky_relu_9)
        /*0020*/ 	.word	0x00000000


	//----- nvinfo : EIATTR_MIN_STACK_SIZE
	.align		4
.L_7:
        /*0024*/ 	.byte	0x04, 0x12
        /*0026*/ 	.short	(.L_9 - .L_8)
	.align		4
.L_8:
        /*0028*/ 	.word	index@(triton_poi_fused__native_batch_norm_legit_no_training_convolution_leaky_relu_9)
        /*002c*/ 	.word	0x00000000
.L_9:


//--------------------- .nv.info.triton_poi_fused__native_batch_norm_legit_no_training_convolution_leaky_relu_9 --------------------------
	.section	.nv.info.triton_poi_fused__native_batch_norm_legit_no_training_convolution_leaky_relu_9,"",@"SHT_CUDA_INFO"
	.sectionflags	@""
	.align	4


	//----- nvinfo : EIATTR_CUDA_API_VERSION
	.align		4
        /*0000*/ 	.byte	0x04, 0x37
        /*0002*/ 	.short	(.L_11 - .L_10)
.L_10:
        /*0004*/ 	.word	0x0000007c


	//----- nvinfo : EIATTR_KPARAM_INFO
	.align		4
.L_11:
        /*0008*/ 	.byte	0x04, 0x17
        /*000a*/ 	.short	(.L_13 - .L_12)
.L_12:
        /*000c*/ 	.word	0x00000000
        /*0010*/ 	.short	0x0007
        /*0012*/ 	.short	0x0038
        /*0014*/ 	.byte	0x00, 0xf0, 0x11, 0x00


	//----- nvinfo : EIATTR_KPARAM_INFO
	.align		4
.L_13:
        /*0018*/ 	.byte	0x04, 0x17
        /*001a*/ 	.short	(.L_15 - .L_14)
.L_14:
        /*001c*/ 	.word	0x00000000
        /*0020*/ 	.short	0x0006
        /*0022*/ 	.short	0x0030
        /*0024*/ 	.byte	0x00, 0xf4, 0x21, 0x00


	//----- nvinfo : EIATTR_KPARAM_INFO
	.align		4
.L_15:
        /*0028*/ 	.byte	0x04, 0x17
        /*002a*/ 	.short	(.L_17 - .L_16)
.L_16:
        /*002c*/ 	.word	0x00000000
        /*0030*/ 	.short	0x0005
        /*0032*/ 	.short	0x0028
        /*0034*/ 	.byte	0x00, 0xf4, 0x21, 0x00


	//----- nvinfo : EIATTR_KPARAM_INFO
	.align		4
.L_17:
        /*0038*/ 	.byte	0x04, 0x17
        /*003a*/ 	.short	(.L_19 - .L_18)
.L_18:
        /*003c*/ 	.word	0x00000000
        /*0040*/ 	.short	0x0004
        /*0042*/ 	.short	0x0020
        /*0044*/ 	.byte	0x00, 0xf4, 0x21, 0x00


	//----- nvinfo : EIATTR_KPARAM_INFO
	.align		4
.L_19:
        /*0048*/ 	.byte	0x04, 0x17
        /*004a*/ 	.short	(.L_21 - .L_20)
.L_20:
        /*004c*/ 	.word	0x00000000
        /*0050*/ 	.short	0x0003
        /*0052*/ 	.short	0x0018
        /*0054*/ 	.byte	0x00, 0xf4, 0x21, 0x00


	//----- nvinfo : EIATTR_KPARAM_INFO
	.align		4
.L_21:
        /*0058*/ 	.byte	0x04, 0x17
        /*005a*/ 	.short	(.L_23 - .L_22)
.L_22:
        /*005c*/ 	.word	0x00000000
        /*0060*/ 	.short	0x0002
        /*0062*/ 	.short	0x0010
        /*0064*/ 	.byte	0x00, 0xf4, 0x21, 0x00


	//----- nvinfo : EIATTR_KPARAM_INFO
	.align		4
.L_23:
        /*0068*/ 	.byte	0x04, 0x17
        /*006a*/ 	.short	(.L_25 - .L_24)
.L_24:
        /*006c*/ 	.word	0x00000000
        /*0070*/ 	.short	0x0001
        /*0072*/ 	.short	0x0008
        /*0074*/ 	.byte	0x00, 0xf4, 0x21, 0x00


	//----- nvinfo : EIATTR_KPARAM_INFO
	.align		4
.L_25:
        /*0078*/ 	.byte	0x04, 0x17
        /*007a*/ 	.short	(.L_27 - .L_26)
.L_26:
        /*007c*/ 	.word	0x00000000
        /*0080*/ 	.short	0x0000
        /*0082*/ 	.short	0x0000
        /*0084*/ 	.byte	0x00, 0xf4, 0x21, 0x00


	//----- nvinfo : EIATTR_SPARSE_MMA_MASK
	.align		4
.L_27:
        /*0088*/ 	.byte	0x03, 0x50
        /*008a*/ 	.short	0x0000


	//----- nvinfo : EIATTR_MAXREG_COUNT
	.align		4
        /*008c*/ 	.byte	0x03, 0x1b
        /*008e*/ 	.short	0x00ff


	//----- nvinfo : EIATTR_EXIT_INSTR_OFFSETS
	.align		4
        /*0090*/ 	.byte	0x04, 0x1c
        /*0092*/ 	.short	(.L_29 - .L_28)


	//   ....[0]....
.L_28:
        /*0094*/ 	.word	0x000007e0


	//----- nvinfo : EIATTR_REQNTID
	.align		4
.L_29:
        /*0098*/ 	.byte	0x04, 0x10
        /*009a*/ 	.short	(.L_31 - .L_30)
.L_30:
        /*009c*/ 	.word	0x00000080
        /*00a0*/ 	.word	0x00000001
        /*00a4*/ 	.word	0x00000001


	//----- nvinfo : EIATTR_CBANK_PARAM_SIZE
	.align		4
.L_31:
        /*00a8*/ 	.byte	0x03, 0x19
        /*00aa*/ 	.short	0x003c


	//----- nvinfo : EIATTR_PARAM_CBANK
	.align		4
        /*00ac*/ 	.byte	0x04, 0x0a
        /*00ae*/ 	.short	(.L_33 - .L_32)
	.align		4
.L_32:
        /*00b0*/ 	.word	index@(.nv.constant0.triton_poi_fused__native_batch_norm_legit_no_training_convolution_leaky_relu_9)
        /*00b4*/ 	.short	0x0210
        /*00b6*/ 	.short	0x003c


	//----- nvinfo : EIATTR_SW_WAR
	.align		4
.L_33:
        /*00b8*/ 	.byte	0x04, 0x36
        /*00ba*/ 	.short	(.L_35 - .L_34)
.L_34:
        /*00bc*/ 	.word	0x00000008
.L_35:


//--------------------- .nv.callgraph             --------------------------
	.section	.nv.callgraph,"",@"SHT_CUDA_CALLGRAPH"
	.align	4
	.sectionentsize	8
	.align		4
        /*0000*/ 	.word	0x00000000
	.align		4
        /*0004*/ 	.word	0xffffffff
	.align		4
        /*0008*/ 	.word	0x00000000
	.align		4
        /*000c*/ 	.word	0xfffffffe
	.align		4
        /*0010*/ 	.word	0x00000000
	.align		4
        /*0014*/ 	.word	0xfffffffd
	.align		4
        /*0018*/ 	.word	0x00000000
	.align		4
        /*001c*/ 	.word	0xfffffffc


//--------------------- .nv.constant4             --------------------------
	.section	.nv.constant4,"a",@progbits
	.align	8
	.align		8
.nv.constant4:
        /*0000*/ 	.dword	_$_str
	.align		8
        /*0008*/ 	.dword	_$_str_$_2


//--------------------- .text.triton_poi_fused__native_batch_norm_legit_no_training_convolution_leaky_relu_9 --------------------------
	.section	.text.triton_poi_fused__native_batch_norm_legit_no_training_convolution_leaky_relu_9,"ax",@progbits
	.align	128
        .global         triton_poi_fused__native_batch_norm_legit_no_training_convolution_leaky_relu_9
        .type           triton_poi_fused__native_batch_norm_legit_no_training_convolution_leaky_relu_9,@function
        .size           triton_poi_fused__native_batch_norm_legit_no_training_convolution_leaky_relu_9,(.L_x_1 - triton_poi_fused__native_batch_norm_legit_no_training_convolution_leaky_relu_9)
        .other          triton_poi_fused__native_batch_norm_legit_no_training_convolution_leaky_relu_9,@"STO_CUDA_ENTRY STV_DEFAULT"
triton_poi_fused__native_batch_norm_legit_no_training_convolution_leaky_relu_9:
.text.triton_poi_fused__native_batch_norm_legit_no_training_convolution_leaky_relu_9:
[----:B------:R-:W-:Y:S01]  /*0000*/  LDC R1, c[0x0][0x28] ;  /* 0x00000a00ff017b82 */ /* 0x000fe20000000800 */
[----:B------:R-:W1:Y:S07]  /*0010*/  S2R R0, SR_TID.X ;  /* 0x0000000000007919 */ /* 0x000e6e0000002100 */
[----:B------:R-:W2:Y:S01]  /*0020*/  LDC.64 R20, c[0x0][0x230] ;  /* 0x00008c00ff147b82 */ /* 0x000ea20000000a00 */
[----:B------:R-:W-:Y:S01]  /*0030*/  ULDC.64 UR4, c[0x0][0x208] ;  /* 0x0000820000047ab9 */ /* 0x000fe20000000a00 */
[----:B------:R-:W3:Y:S06]  /*0040*/  S2R R5, SR_CTAID.X ;  /* 0x0000000000057919 */ /* 0x000eec0000002500 */
[----:B------:R-:W4:Y:S08]  /*0050*/  LDC.64 R16, c[0x0][0x220] ;  /* 0x00008800ff107b82 */ /* 0x000f300000000a00 */
[----:B------:R-:W5:Y:S01]  /*0060*/  LDC.64 R28, c[0x0][0x210] ;  /* 0x00008400ff1c7b82 */ /* 0x000f620000000a00 */
[----:B-1----:R-:W-:-:S02]  /*0070*/  SHF.L.U32 R0, R0, 0x2, RZ ;  /* 0x0000000200007819 */ /* 0x002fc400000006ff */
[----:B---3--:R-:W-:Y:S02]  /*0080*/  SHF.R.S32.HI R3, RZ, 0x15, R5 ;  /* 0x00000015ff037819 */ /* 0x008fe40000011405 */
[----:B------:R-:W-:Y:S02]  /*0090*/  LOP3.LUT R0, R0, 0x1fc, RZ, 0xc0, !PT ;  /* 0x000001fc00007812 */ /* 0x000fe400078ec0ff */
[----:B------:R-:W-:Y:S02]  /*00a0*/  SGXT R3, R3, 0x1 ;  /* 0x000000010303781a */ /* 0x000fe40000000200 */
[----:B------:R-:W-:-:S04]  /*00b0*/  LEA R0, R5, R0, 0xa ;  /* 0x0000000005007211 */ /* 0x000fc800078e50ff */
[----:B------:R-:W-:-:S04]  /*00c0*/  LEA.HI R3, R3, R0, RZ, 0x5 ;  /* 0x0000000003037211 */ /* 0x000fc800078f28ff */
[----:B------:R-:W-:-:S04]  /*00d0*/  LOP3.LUT R3, R3, 0xffffffe0, RZ, 0xc0, !PT ;  /* 0xffffffe003037812 */ /* 0x000fc800078ec0ff */
[----:B------:R-:W-:Y:S02]  /*00e0*/  IADD3 R8, R0, -R3, RZ ;  /* 0x8000000300087210 */ /* 0x000fe40007ffe0ff */
[----:B------:R-:W1:Y:S03]  /*00f0*/  LDC.64 R2, c[0x0][0x228] ;  /* 0x00008a00ff027b82 */ /* 0x000e660000000a00 */
[----:B--2---:R-:W-:-:S06]  /*0100*/  IMAD.WIDE R20, R8, 0x4, R20 ;  /* 0x0000000408147825 */ /* 0x004fcc00078e0214 */
[----:B------:R-:W2:Y:S01]  /*0110*/  LDG.E.EL.128 R20, desc[UR4][R20.64] ;  /* 0x0000000414147981 */ /* 0x000ea2000c2e1d00 */
[----:B----4-:R-:W-:-:S04]  /*0120*/  IMAD.WIDE R16, R8, 0x4, R16 ;  /* 0x0000000408107825 */ /* 0x010fc800078e0210 */
[----:B-----5:R-:W-:Y:S02]  /*0130*/  IMAD.WIDE R28, R0, 0x4, R28 ;  /* 0x00000004001c7825 */ /* 0x020fe400078e021c */
[----:B------:R-:W3:Y:S04]  /*0140*/  LDG.E.EL.128 R16, desc[UR4][R16.64] ;  /* 0x0000000410107981 */ /* 0x000ee8000c2e1d00 */
[----:B------:R-:W3:Y:S04]  /*0150*/  LDG.E.128 R12, desc[UR4][R28.64+0x800] ;  /* 0x000800041c0c7981 */ /* 0x000ee8000c1e1d00 */
[----:B------:R-:W4:Y:S01]  /*0160*/  LDG.E.128 R4, desc[UR4][R28.64] ;  /* 0x000000041c047981 */ /* 0x000f22000c1e1d00 */
[----:B-1----:R-:W-:-:S05]  /*0170*/  IMAD.WIDE R2, R8, 0x4, R2 ;  /* 0x0000000408027825 */ /* 0x002fca00078e0202 */
[----:B------:R1:W5:Y:S02]  /*0180*/  LDG.E.EL.128 R24, desc[UR4][R2.64] ;  /* 0x0000000402187981 */ /* 0x000364000c2e1d00 */
[----:B-1----:R-:W-:Y:S01]  /*0190*/  HFMA2.MMA R3, -RZ, RZ, 1.625, 0 ;  /* 0x3e800000ff037435 */ /* 0x002fe200000001ff */
[----:B--2---:R-:W-:-:S04]  /*01a0*/  FADD R20, R20, 0.0010000000474974513054 ;  /* 0x3a83126f14147421 */ /* 0x004fc80000000000 */
[----:B------:R-:W1:Y:S01]  /*01b0*/  MUFU.SQRT R9, R20 ;  /* 0x0000001400097308 */ /* 0x000e620000002000 */
[----:B------:R-:W-:Y:S01]  /*01c0*/  FADD R21, R21, 0.0010000000474974513054 ;  /* 0x3a83126f15157421 */ /* 0x000fe20000000000 */
[----:B------:R-:W-:-:S06]  /*01d0*/  FADD R22, R22, 0.0010000000474974513054 ;  /* 0x3a83126f16167421 */ /* 0x000fcc0000000000 */
[----:B------:R-:W2:Y:S01]  /*01e0*/  MUFU.SQRT R21, R21 ;  /* 0x0000001500157308 */ /* 0x000ea20000002000 */
[C---:B-1----:R-:W-:Y:S02]  /*01f0*/  FSETP.GT.AND P0, PT, R9.reuse, 8.50705917302346158658e+37, PT ;  /* 0x7e8000000900780b */ /* 0x042fe40003f04000 */
[----:B------:R-:W-:-:S05]  /*0200*/  FSETP.GEU.AND P3, PT, R9, 1.175494350822287508e-38, PT ;  /* 0x008000000900780b */ /* 0x000fca0003f6e000 */
[----:B------:R-:W1:Y:S01]  /*0210*/  MUFU.SQRT R11, R22 ;  /* 0x00000016000b7308 */ /* 0x000e620000002000 */
[C---:B--2---:R-:W-:Y:S02]  /*0220*/  FSETP.GT.AND P1, PT, R21.reuse, 8.50705917302346158658e+37, PT ;  /* 0x7e8000001500780b */ /* 0x044fe40003f24000 */
[----:B------:R-:W-:-:S03]  /*0230*/  FSETP.GEU.AND P4, PT, R21, 1.175494350822287508e-38, PT ;  /* 0x008000001500780b */ /* 0x000fc60003f8e000 */
[----:B------:R-:W-:-:S04]  /*0240*/  @P0 FMUL R9, R9, 0.25 ;  /* 0x3e80000009090820 */ /* 0x000fc80000400000 */
[----:B------:R-:W-:Y:S01]  /*0250*/  @!P3 FMUL R9, R9, 16777216 ;  /* 0x4b8000000909b820 */ /* 0x000fe20000400000 */
[----:B-1----:R-:W-:-:S03]  /*0260*/  FSETP.GT.AND P2, PT, R11, 8.50705917302346158658e+37, PT ;  /* 0x7e8000000b00780b */ /* 0x002fc60003f44000 */
[----:B------:R-:W1:Y:S01]  /*0270*/  MUFU.RCP R10, R9 ;  /* 0x00000009000a7308 */ /* 0x000e620000001000 */
[----:B------:R-:W-:Y:S01]  /*0280*/  @P1 FMUL R21, R21, 0.25 ;  /* 0x3e80000015151820 */ /* 0x000fe20000400000 */
[----:B------:R-:W-:Y:S02]  /*0290*/  FSETP.GEU.AND P5, PT, R11, 1.175494350822287508e-38, PT ;  /* 0x008000000b00780b */ /* 0x000fe40003fae000 */
[----:B------:R-:W-:Y:S01]  /*02a0*/  FSEL R31, R3, 1, P0 ;  /* 0x3f800000031f7808 */ /* 0x000fe20000000000 */
[----:B------:R-:W-:-:S04]  /*02b0*/  @!P4 FMUL R21, R21, 16777216 ;  /* 0x4b8000001515c820 */ /* 0x000fc80000400000 */
[----:B------:R-:W-:Y:S01]  /*02c0*/  @!P3 FMUL R31, R31, 16777216 ;  /* 0x4b8000001f1fb820 */ /* 0x000fe20000400000 */
[----:B------:R-:W-:Y:S01]  /*02d0*/  @P2 FMUL R11, R11, 0.25 ;  /* 0x3e8000000b0b2820 */ /* 0x000fe20000400000 */
[----:B------:R-:W2:Y:S01]  /*02e0*/  MUFU.RCP R21, R21 ;  /* 0x0000001500157308 */ /* 0x000ea20000001000 */
[--C-:B---3--:R-:W-:Y:S01]  /*02f0*/  FADD R15, R15, R19.reuse ;  /* 0x000000130f0f7221 */ /* 0x108fe20000000000 */
[--C-:B------:R-:W-:Y:S01]  /*0300*/  FADD R14, R14, R18.reuse ;  /* 0x000000120e0e7221 */ /* 0x100fe20000000000 */
[----:B----4-:R-:W-:Y:S01]  /*0310*/  FADD R19, R7, R19 ;  /* 0x0000001307137221 */ /* 0x010fe20000000000 */
[----:B-1----:R-:W-:Y:S01]  /*0320*/  FMUL R10, R10, R31 ;  /* 0x0000001f0a0a7220 */ /* 0x002fe20000400000 */
[----:B------:R-:W-:Y:S01]  /*0330*/  FADD R18, R6, R18 ;  /* 0x0000001206127221 */ /* 0x000fe20000000000 */
[----:B------:R-:W1:Y:S01]  /*0340*/  LDC.64 R30, c[0x0][0x238] ;  /* 0x00008e00ff1e7b82 */ /* 0x000e620000000a00 */
[----:B------:R-:W-:Y:S01]  /*0350*/  @!P5 FMUL R11, R11, 16777216 ;  /* 0x4b8000000b0bd820 */ /* 0x000fe20000400000 */
[----:B------:R-:W-:-:S06]  /*0360*/  FSEL R2, R3, 1, P1 ;  /* 0x3f80000003027808 */ /* 0x000fcc0000800000 */
[----:B------:R-:W3:Y:S01]  /*0370*/  LDC.64 R6, c[0x0][0x240] ;  /* 0x00009000ff067b82 */ /* 0x000ee20000000a00 */
[----:B------:R-:W4:Y:S01]  /*0380*/  MUFU.RCP R11, R11 ;  /* 0x0000000b000b7308 */ /* 0x000f220000001000 */
[----:B------:R-:W-:Y:S01]  /*0390*/  @!P4 FMUL R2, R2, 16777216 ;  /* 0x4b8000000202c820 */ /* 0x000fe20000400000 */
[--C-:B------:R-:W-:Y:S01]  /*03a0*/  FADD R12, R12, R16.reuse ;  /* 0x000000100c0c7221 */ /* 0x100fe20000000000 */
[----:B------:R-:W-:Y:S02]  /*03b0*/  FADD R16, R4, R16 ;  /* 0x0000001004107221 */ /* 0x000fe40000000000 */
[----:B--2---:R-:W-:Y:S01]  /*03c0*/  FMUL R9, R21, R2 ;  /* 0x0000000215097220 */ /* 0x004fe20000400000 */
[----:B------:R-:W-:Y:S01]  /*03d0*/  FSEL R2, R3, 1, P2 ;  /* 0x3f80000003027808 */ /* 0x000fe20001000000 */
[--C-:B------:R-:W-:Y:S01]  /*03e0*/  FADD R13, R13, R17.reuse ;  /* 0x000000110d0d7221 */ /* 0x100fe20000000000 */
[----:B------:R-:W-:Y:S01]  /*03f0*/  FADD R17, R5, R17 ;  /* 0x0000001105117221 */ /* 0x000fe20000000000 */
[C---:B-----5:R-:W-:Y:S01]  /*0400*/  FADD R21, -R24.reuse, R12 ;  /* 0x0000000c18157221 */ /* 0x060fe20000000100 */
[----:B------:R-:W-:Y:S01]  /*0410*/  FADD R5, -R24, R16 ;  /* 0x0000001018057221 */ /* 0x000fe20000000100 */
[----:B------:R-:W-:Y:S01]  /*0420*/  @!P5 FMUL R2, R2, 16777216 ;  /* 0x4b8000000202d820 */ /* 0x000fe20000400000 */
[----:B------:R-:W-:Y:S01]  /*0430*/  FADD R4, -R25, R17 ;  /* 0x0000001119047221 */ /* 0x000fe20000000100 */
[C---:B------:R-:W-:Y:S01]  /*0440*/  FMUL R21, R10.reuse, R21 ;  /* 0x000000150a157220 */ /* 0x040fe20000400000 */
[----:B------:R-:W-:Y:S01]  /*0450*/  FMUL R24, R10, R5 ;  /* 0x000000050a187220 */ /* 0x000fe20000400000 */
[----:B----4-:R-:W-:Y:S01]  /*0460*/  FMUL R2, R11, R2 ;  /* 0x000000020b027220 */ /* 0x010fe20000400000 */
[----:B-1----:R-:W-:-:S04]  /*0470*/  IMAD.WIDE R10, R8, 0x4, R30 ;  /* 0x00000004080a7825 */ /* 0x002fc800078e021e */
[----:B------:R-:W-:Y:S01]  /*0480*/  FADD R22, -R25, R13 ;  /* 0x0000000d19167221 */ /* 0x000fe20000000100 */
[----:B------:R-:W-:Y:S01]  /*0490*/  FMUL R25, R9, R4 ;  /* 0x0000000409197220 */ /* 0x000fe20000400000 */
[----:B---3--:R-:W-:-:S04]  /*04a0*/  IMAD.WIDE R6, R8, 0x4, R6 ;  /* 0x0000000408067825 */ /* 0x008fc800078e0206 */
[----:B------:R-:W-:Y:S02]  /*04b0*/  FMUL R22, R9, R22 ;  /* 0x0000001609167220 */ /* 0x000fe40000400000 */
[----:B------:R-:W2:Y:S04]  /*04c0*/  LDG.E.EL.128 R8, desc[UR4][R10.64] ;  /* 0x000000040a087981 */ /* 0x000ea8000c2e1d00 */
[----:B------:R-:W2:Y:S01]  /*04d0*/  LDG.E.EL.128 R4, desc[UR4][R6.64] ;  /* 0x0000000406047981 */ /* 0x000ea2000c2e1d00 */
[----:B------:R-:W-:-:S04]  /*04e0*/  FADD R30, R23, 0.0010000000474974513054 ;  /* 0x3a83126f171e7421 */ /* 0x000fc80000000000 */
[----:B------:R-:W1:Y:S02]  /*04f0*/  MUFU.SQRT R23, R30 ;  /* 0x0000001e00177308 */ /* 0x000e640000002000 */
[C---:B-1----:R-:W-:Y:S02]  /*0500*/  FSETP.GT.AND P0, PT, R23.reuse, 8.50705917302346158658e+37, PT ;  /* 0x7e8000001700780b */ /* 0x042fe40003f04000 */
[----:B------:R-:W-:-:S11]  /*0510*/  FSETP.GEU.AND P1, PT, R23, 1.175494350822287508e-38, PT ;  /* 0x008000001700780b */ /* 0x000fd60003f2e000 */
[----:B------:R-:W-:-:S04]  /*0520*/  @P0 FMUL R23, R23, 0.25 ;  /* 0x3e80000017170820 */ /* 0x000fc80000400000 */
[----:B------:R-:W-:-:S06]  /*0530*/  @!P1 FMUL R23, R23, 16777216 ;  /* 0x4b80000017179820 */ /* 0x000fcc0000400000 */
[----:B------:R-:W1:Y:S01]  /*0540*/  MUFU.RCP R23, R23 ;  /* 0x0000001700177308 */ /* 0x000e620000001000 */
[----:B------:R-:W-:Y:S04]  /*0550*/  STG.E.128 desc[UR4][R28.64], R16 ;  /* 0x000000101c007986 */ /* 0x000fe8000c101d04 */
[----:B------:R-:W-:Y:S01]  /*0560*/  STG.E.128 desc[UR4][R28.64+0x800], R12 ;  /* 0x0008000c1c007986 */ /* 0x000fe2000c101d04 */
[C-C-:B--2---:R-:W-:Y:S01]  /*0570*/  FFMA R24, R8.reuse, R24, R4.reuse ;  /* 0x0000001808187223 */ /* 0x144fe20000000004 */
[----:B------:R-:W-:Y:S01]  /*0580*/  FFMA R20, R8, R21, R4 ;  /* 0x0000001508147223 */ /* 0x000fe20000000004 */
[----:B------:R-:W-:Y:S01]  /*0590*/  FSEL R4, R3, 1, P0 ;  /* 0x3f80000003047808 */ /* 0x000fe20000000000 */
[----:B------:R-:W-:-:S04]  /*05a0*/  FADD R8, -R27, R15 ;  /* 0x0000000f1b087221 */ /* 0x000fc80000000100 */
[----:B------:R-:W-:-:S04]  /*05b0*/  @!P1 FMUL R4, R4, 16777216 ;  /* 0x4b80000004049820 */ /* 0x000fc80000400000 */
[----:B-1----:R-:W-:-:S04]  /*05c0*/  FMUL R3, R23, R4 ;  /* 0x0000000417037220 */ /* 0x002fc80000400000 */
[----:B------:R-:W-:Y:S01]  /*05d0*/  FMUL R8, R3, R8 ;  /* 0x0000000803087220 */ /* 0x000fe20000400000 */
[C-C-:B------:R-:W-:Y:S01]  /*05e0*/  FFMA R25, R9.reuse, R25, R5.reuse ;  /* 0x0000001909197223 */ /* 0x140fe20000000005 */
[----:B------:R-:W-:Y:S02]  /*05f0*/  FFMA R21, R9, R22, R5 ;  /* 0x0000001609157223 */ /* 0x000fe40000000005 */
[----:B------:R-:W-:Y:S01]  /*0600*/  FFMA R23, R11, R8, R7 ;  /* 0x000000080b177223 */ /* 0x000fe20000000007 */
[C---:B------:R-:W-:Y:S01]  /*0610*/  FADD R5, -R26.reuse, R14 ;  /* 0x0000000e1a057221 */ /* 0x040fe20000000100 */
[----:B------:R-:W-:Y:S01]  /*0620*/  FADD R9, -R26, R18 ;  /* 0x000000121a097221 */ /* 0x000fe20000000100 */
[----:B------:R-:W-:Y:S02]  /*0630*/  FADD R4, -R27, R19 ;  /* 0x000000131b047221 */ /* 0x000fe40000000100 */
[----:B------:R-:W-:Y:S01]  /*0640*/  FSETP.GT.AND P6, PT, R23, RZ, PT ;  /* 0x000000ff1700720b */ /* 0x000fe20003fc4000 */
[C---:B------:R-:W-:Y:S01]  /*0650*/  FMUL R5, R2.reuse, R5 ;  /* 0x0000000502057220 */ /* 0x040fe20000400000 */
[----:B------:R-:W-:Y:S01]  /*0660*/  FMUL R9, R2, R9 ;  /* 0x0000000902097220 */ /* 0x000fe20000400000 */
[----:B------:R-:W-:-:S02]  /*0670*/  FMUL R4, R3, R4 ;  /* 0x0000000403047220 */ /* 0x000fc40000400000 */
[----:B------:R-:W1:Y:S01]  /*0680*/  LDC.64 R2, c[0x0][0x218] ;  /* 0x00008600ff027b82 */ /* 0x000e620000000a00 */
[C-C-:B------:R-:W-:Y:S01]  /*0690*/  FFMA R22, R10.reuse, R5, R6.reuse ;  /* 0x000000050a167223 */ /* 0x140fe20000000006 */
[----:B------:R-:W-:Y:S01]  /*06a0*/  FFMA R27, R11, R4, R7 ;  /* 0x000000040b1b7223 */ /* 0x000fe20000000007 */
[----:B------:R-:W-:Y:S01]  /*06b0*/  FFMA R26, R10, R9, R6 ;  /* 0x000000090a1a7223 */ /* 0x000fe20000000006 */
[----:B------:R-:W-:Y:S02]  /*06c0*/  FSETP.GT.AND P4, PT, R21, RZ, PT ;  /* 0x000000ff1500720b */ /* 0x000fe40003f84000 */
[----:B------:R-:W-:Y:S02]  /*06d0*/  FSETP.GT.AND P5, PT, R22, RZ, PT ;  /* 0x000000ff1600720b */ /* 0x000fe40003fa4000 */
[----:B------:R-:W-:Y:S01]  /*06e0*/  @!P6 FMUL R23, R23, 0.10000000149011611938 ;  /* 0x3dcccccd1717e820 */ /* 0x000fe20000400000 */
[----:B------:R-:W-:Y:S02]  /*06f0*/  FSETP.GT.AND P3, PT, R27, RZ, PT ;  /* 0x000000ff1b00720b */ /* 0x000fe40003f64000 */
[----:B------:R-:W-:-:S02]  /*0700*/  FSETP.GT.AND P2, PT, R26, RZ, PT ;  /* 0x000000ff1a00720b */ /* 0x000fc40003f44000 */
[----:B------:R-:W-:Y:S02]  /*0710*/  FSETP.GT.AND P1, PT, R25, RZ, PT ;  /* 0x000000ff1900720b */ /* 0x000fe40003f24000 */
[----:B------:R-:W-:Y:S02]  /*0720*/  FSETP.GT.AND P0, PT, R24, RZ, PT ;  /* 0x000000ff1800720b */ /* 0x000fe40003f04000 */
[----:B------:R-:W-:Y:S01]  /*0730*/  FSETP.GT.AND P6, PT, R20, RZ, PT ;  /* 0x000000ff1400720b */ /* 0x000fe20003fc4000 */
[----:B------:R-:W-:Y:S01]  /*0740*/  @!P4 FMUL R21, R21, 0.10000000149011611938 ;  /* 0x3dcccccd1515c820 */ /* 0x000fe20000400000 */
[----:B------:R-:W-:-:S03]  /*0750*/  @!P5 FMUL R22, R22, 0.10000000149011611938 ;  /* 0x3dcccccd1616d820 */ /* 0x000fc60000400000 */
[----:B------:R-:W-:Y:S01]  /*0760*/  @!P3 FMUL R27, R27, 0.10000000149011611938 ;  /* 0x3dcccccd1b1bb820 */ /* 0x000fe20000400000 */
[----:B-1----:R-:W-:-:S04]  /*0770*/  IMAD.WIDE R2, R0, 0x4, R2 ;  /* 0x0000000400027825 */ /* 0x002fc800078e0202 */
[----:B------:R-:W-:Y:S01]  /*0780*/  @!P2 FMUL R26, R26, 0.10000000149011611938 ;  /* 0x3dcccccd1a1aa820 */ /* 0x000fe20000400000 */
[----:B------:R-:W-:Y:S01]  /*0790*/  @!P1 FMUL R25, R25, 0.10000000149011611938 ;  /* 0x3dcccccd19199820 */ /* 0x000fe20000400000 */
[----:B------:R-:W-:Y:S01]  /*07a0*/  @!P0 FMUL R24, R24, 0.10000000149011611938 ;  /* 0x3dcccccd18188820 */ /* 0x000fe20000400000 */
[----:B------:R-:W-:-:S04]  /*07b0*/  @!P6 FMUL R20, R20, 0.10000000149011611938 ;  /* 0x3dcccccd1414e820 */ /* 0x000fc80000400000 */
[----:B------:R-:W-:Y:S04]  /*07c0*/  STG.E.128 desc[UR4][R2.64], R24 ;  /* 0x0000001802007986 */ /* 0x000fe8000c101d04 */
[----:B------:R-:W-:Y:S01]  /*07d0*/  STG.E.128 desc[UR4][R2.64+0x800], R20 ;  /* 0x0008001402007986 */ /* 0x000fe2000c101d04 */
[----:B------:R-:W-:Y:S05]  /*07e0*/  EXIT ;  /* 0x000000000000794d */ /* 0x000fea0003800000 */
.L_x_0:
[----:B------:R-:W-:-:S00]  /*07f0*/  BRA `(.L_x_0) ;  /* 0xfffffffc00fc7947 */ /* 0x000fc0000383ffff */
[----:B------:R-:W-:-:S00]  /*0800*/  NOP ;  /* 0x0000000000007918 */ /* 0x000fc00000000000 */
[----:B------:R-:W-:-:S00]  /*0810*/  NOP ;  /* 0x0000000000007918 */ /* 0x000fc00000000000 */
[----:B------:R-:W-:-:S00]  /*0820*/  NOP ;  /* 0x0000000000007918 */ /* 0x000fc00000000000 */
[----:B------:R-:W-:-:S00]  /*0830*/  NOP ;  /* 0x0000000000007918 */ /* 0x000fc00000000000 */
[----:B------:R-:W-:-:S00]  /*0840*/  NOP ;  /* 0x0000000000007918 */ /* 0x000fc00000000000 */
[----:B------:R-:W-:-:S00]  /*0850*/  NOP ;  /* 0x0000000000007918 */ /* 0x000fc00000000000 */
[----:B------:R-:W-:-:S00]  /*0860*/  NOP ;  /* 0x0000000000007918 */ /* 0x000fc00000000000 */
[----:B------:R-:W-:-:S00]  /*0870*/  NOP ;  /* 0x0000000000007918 */ /* 0x000fc00000000000 */
.L_x_1:


//--------------------- .nv.global.init           --------------------------
	.section	.nv.global.init,"aw",@progbits
.nv.global.init:
	.type		_$_str,@object
	.size		_$_str,(_$_str_$_2 - _$_str)
_$_str:
        /*0000*/ 	.byte	0x5f, 0x5f, 0x43, 0x55, 0x44, 0x41, 0x5f, 0x46, 0x54, 0x5a, 0x00
	.type		_$_str_$_2,@object
	.size		_$_str_$_2,(.L_1 - _$_str_$_2)
_$_str_$_2:
        /*000b*/ 	.byte	0x5f, 0x5f, 0x43, 0x55, 0x44, 0x41, 0x5f, 0x50, 0x52, 0x45, 0x43, 0x5f, 0x53, 0x51, 0x52, 0x54
        /*001b*/ 	.byte	0x00
.L_1:


//--------------------- .nv.constant0.triton_poi_fused__native_batch_norm_legit_no_training_convolution_leaky_relu_9 --------------------------
	.section	.nv.constant0.triton_poi_fused__native_batch_norm_legit_no_training_convolution_leaky_relu_9,"a",@progbits
	.sectionflags	@""
	.align	4
.nv.constant0.triton_poi_fused__native_batch_norm_legit_no_training_convolution_leaky_relu_9:
	.zero		588
